//
// Generated by NVIDIA NVVM Compiler
//
// Compiler Build ID: CL-36424714
// Cuda compilation tools, release 13.0, V13.0.88
// Based on NVVM 20.0.0
//

.version 9.0
.target sm_100
.address_size 64

	// .globl	_Z25kernel_ppcg_parameterizedPfS_S_iii
// _ZZ25kernel_ppcg_parameterizedPfS_S_iiiE8shared_A has been demoted
// _ZZ25kernel_ppcg_parameterizedPfS_S_iiiE8shared_B has been demoted

.visible .entry _Z25kernel_ppcg_parameterizedPfS_S_iii(
	.param .u64 .ptr .align 1 _Z25kernel_ppcg_parameterizedPfS_S_iii_param_0,
	.param .u64 .ptr .align 1 _Z25kernel_ppcg_parameterizedPfS_S_iii_param_1,
	.param .u64 .ptr .align 1 _Z25kernel_ppcg_parameterizedPfS_S_iii_param_2,
	.param .u32 _Z25kernel_ppcg_parameterizedPfS_S_iii_param_3,
	.param .u32 _Z25kernel_ppcg_parameterizedPfS_S_iii_param_4,
	.param .u32 _Z25kernel_ppcg_parameterizedPfS_S_iii_param_5
)
{
	.reg .pred 	%p<39>;
	.reg .b32 	%r<112>;
	.reg .b32 	%f<157>;
	.reg .b64 	%rd<26>;
	// demoted variable
	.shared .align 4 .b8 _ZZ25kernel_ppcg_parameterizedPfS_S_iiiE8shared_A[4096];
	// demoted variable
	.shared .align 4 .b8 _ZZ25kernel_ppcg_parameterizedPfS_S_iiiE8shared_B[4096];
	ld.param.u64 	%rd4, [_Z25kernel_ppcg_parameterizedPfS_S_iii_param_1];
	ld.param.u64 	%rd5, [_Z25kernel_ppcg_parameterizedPfS_S_iii_param_2];
	ld.param.u32 	%r47, [_Z25kernel_ppcg_parameterizedPfS_S_iii_param_3];
	ld.param.u32 	%r48, [_Z25kernel_ppcg_parameterizedPfS_S_iii_param_4];
	ld.param.u32 	%r50, [_Z25kernel_ppcg_parameterizedPfS_S_iii_param_5];
	cvta.to.global.u64 	%rd1, %rd5;
	mov.u32 	%r51, %ctaid.y;
	mov.u32 	%r52, %ctaid.x;
	mov.u32 	%r1, %tid.y;
	mov.u32 	%r2, %tid.x;
	add.s32 	%r3, %r48, -1;
	add.s32 	%r4, %r50, -17;
	shl.b32 	%r53, %r51, 5;
	add.s32 	%r5, %r53, %r1;
	setp.ge.s32 	%p2, %r5, %r47;
	shl.b32 	%r6, %r52, 5;
	add.s32 	%r54, %r6, %r2;
	setp.ge.s32 	%p3, %r54, %r50;
	or.pred  	%p1, %p2, %p3;
	@%p1 bra 	$L__BB0_3;
	mul.lo.s32 	%r8, %r50, %r5;
	add.s32 	%r55, %r8, %r54;
	mul.wide.u32 	%rd6, %r55, 4;
	add.s64 	%rd7, %rd1, %rd6;
	ld.global.f32 	%f154, [%rd7];
	setp.gt.s32 	%p4, %r54, %r4;
	@%p4 bra 	$L__BB0_3;
	cvt.u64.u32 	%rd8, %r8;
	cvt.u64.u32 	%rd9, %r54;
	add.s64 	%rd10, %rd9, %rd8;
	shl.b64 	%rd11, %rd10, 2;
	add.s64 	%rd12, %rd1, %rd11;
	ld.global.f32 	%f127, [%rd12+64];
$L__BB0_3:
	setp.lt.s32 	%p5, %r48, 1;
	@%p5 bra 	$L__BB0_54;
	shl.b32 	%r57, %r1, 7;
	mov.u32 	%r58, _ZZ25kernel_ppcg_parameterizedPfS_S_iiiE8shared_A;
	add.s32 	%r9, %r58, %r57;
	not.b32 	%r59, %r6;
	add.s32 	%r60, %r50, %r59;
	min.s32 	%r10, %r60, 31;
	mad.lo.s32 	%r11, %r48, %r5, %r2;
	cvta.to.global.u64 	%rd2, %rd4;
	mov.b32 	%r103, 0;
	mov.u32 	%r102, %r3;
$L__BB0_5:
	setp.ge.s32 	%p6, %r5, %r47;
	min.s32 	%r61, %r102, 31;
	max.s32 	%r14, %r61, 0;
	add.s32 	%r15, %r14, 1;
	@%p6 bra 	$L__BB0_9;
	sub.s32 	%r62, %r3, %r103;
	min.s32 	%r16, %r62, 31;
	setp.gt.s32 	%p7, %r2, %r16;
	@%p7 bra 	$L__BB0_9;
	shl.b32 	%r63, %r1, 7;
	shl.b32 	%r64, %r2, 2;
	add.s32 	%r65, %r63, %r64;
	mov.u32 	%r66, _ZZ25kernel_ppcg_parameterizedPfS_S_iiiE8shared_A;
	add.s32 	%r105, %r66, %r65;
	add.s32 	%r104, %r11, %r103;
	mov.u32 	%r106, %r2;
$L__BB0_8:
	ld.param.u64 	%rd25, [_Z25kernel_ppcg_parameterizedPfS_S_iii_param_0];
	mul.wide.s32 	%rd13, %r104, 4;
	cvta.to.global.u64 	%rd14, %rd25;
	add.s64 	%rd15, %rd14, %rd13;
	ld.global.f32 	%f86, [%rd15];
	st.shared.f32 	[%r105], %f86;
	add.s32 	%r106, %r106, 16;
	add.s32 	%r105, %r105, 64;
	add.s32 	%r104, %r104, 16;
	setp.le.s32 	%p8, %r106, %r16;
	@%p8 bra 	$L__BB0_8;
$L__BB0_9:
	setp.gt.s32 	%p9, %r2, %r10;
	add.s32 	%r25, %r103, %r1;
	setp.ge.s32 	%p10, %r25, %r48;
	or.pred  	%p11, %p10, %p9;
	@%p11 bra 	$L__BB0_12;
	mad.lo.s32 	%r26, %r25, %r50, %r6;
	mov.u32 	%r107, %r2;
$L__BB0_11:
	add.s32 	%r67, %r26, %r107;
	mul.wide.s32 	%rd16, %r67, 4;
	add.s64 	%rd17, %rd2, %rd16;
	ld.global.f32 	%f87, [%rd17];
	shl.b32 	%r68, %r1, 7;
	mov.u32 	%r69, _ZZ25kernel_ppcg_parameterizedPfS_S_iiiE8shared_B;
	add.s32 	%r70, %r69, %r68;
	shl.b32 	%r71, %r107, 2;
	add.s32 	%r72, %r70, %r71;
	st.shared.f32 	[%r72], %f87;
	add.s32 	%r107, %r107, 16;
	setp.le.s32 	%p12, %r107, %r10;
	@%p12 bra 	$L__BB0_11;
$L__BB0_12:
	bar.sync 	0;
	setp.lt.s32 	%p13, %r3, %r103;
	or.pred  	%p14, %p1, %p13;
	@%p14 bra 	$L__BB0_53;
	setp.lt.s32 	%p15, %r102, 7;
	mov.b32 	%r110, 0;
	@%p15 bra 	$L__BB0_32;
	mov.b32 	%r108, 0;
$L__BB0_15:
	.pragma "nounroll";
	setp.gt.s32 	%p16, %r54, %r4;
	shl.b32 	%r75, %r108, 2;
	add.s32 	%r30, %r9, %r75;
	ld.shared.f32 	%f9, [%r30];
	shl.b32 	%r76, %r108, 7;
	mov.u32 	%r77, _ZZ25kernel_ppcg_parameterizedPfS_S_iiiE8shared_B;
	add.s32 	%r78, %r77, %r76;
	shl.b32 	%r79, %r2, 2;
	add.s32 	%r31, %r78, %r79;
	ld.shared.f32 	%f89, [%r31];
	fma.rn.f32 	%f10, %f9, %f89, %f154;
	@%p16 bra 	$L__BB0_17;
	ld.shared.f32 	%f90, [%r31+64];
	fma.rn.f32 	%f127, %f9, %f90, %f127;
$L__BB0_17:
	ld.shared.f32 	%f13, [%r30+4];
	ld.shared.f32 	%f91, [%r31+128];
	fma.rn.f32 	%f14, %f13, %f91, %f10;
	@%p16 bra 	$L__BB0_19;
	ld.shared.f32 	%f92, [%r31+192];
	fma.rn.f32 	%f127, %f13, %f92, %f127;
$L__BB0_19:
	ld.shared.f32 	%f17, [%r30+8];
	ld.shared.f32 	%f93, [%r31+256];
	fma.rn.f32 	%f18, %f17, %f93, %f14;
	@%p16 bra 	$L__BB0_21;
	ld.shared.f32 	%f94, [%r31+320];
	fma.rn.f32 	%f127, %f17, %f94, %f127;
$L__BB0_21:
	ld.shared.f32 	%f21, [%r30+12];
	ld.shared.f32 	%f95, [%r31+384];
	fma.rn.f32 	%f22, %f21, %f95, %f18;
	@%p16 bra 	$L__BB0_23;
	ld.shared.f32 	%f96, [%r31+448];
	fma.rn.f32 	%f127, %f21, %f96, %f127;
$L__BB0_23:
	ld.shared.f32 	%f25, [%r30+16];
	ld.shared.f32 	%f97, [%r31+512];
	fma.rn.f32 	%f26, %f25, %f97, %f22;
	@%p16 bra 	$L__BB0_25;
	ld.shared.f32 	%f98, [%r31+576];
	fma.rn.f32 	%f127, %f25, %f98, %f127;
$L__BB0_25:
	ld.shared.f32 	%f29, [%r30+20];
	ld.shared.f32 	%f99, [%r31+640];
	fma.rn.f32 	%f30, %f29, %f99, %f26;
	@%p16 bra 	$L__BB0_27;
	ld.shared.f32 	%f100, [%r31+704];
	fma.rn.f32 	%f127, %f29, %f100, %f127;
$L__BB0_27:
	ld.shared.f32 	%f33, [%r30+24];
	ld.shared.f32 	%f101, [%r31+768];
	fma.rn.f32 	%f34, %f33, %f101, %f30;
	@%p16 bra 	$L__BB0_29;
	ld.shared.f32 	%f102, [%r31+832];
	fma.rn.f32 	%f127, %f33, %f102, %f127;
$L__BB0_29:
	ld.shared.f32 	%f37, [%r30+28];
	ld.shared.f32 	%f103, [%r31+896];
	fma.rn.f32 	%f154, %f37, %f103, %f34;
	@%p16 bra 	$L__BB0_31;
	ld.shared.f32 	%f104, [%r31+960];
	fma.rn.f32 	%f127, %f37, %f104, %f127;
$L__BB0_31:
	add.s32 	%r108, %r108, 8;
	and.b32  	%r110, %r15, 56;
	setp.ne.s32 	%p24, %r108, %r110;
	@%p24 bra 	$L__BB0_15;
$L__BB0_32:
	and.b32  	%r80, %r15, 7;
	setp.eq.s32 	%p25, %r80, 0;
	@%p25 bra 	$L__BB0_53;
	setp.lt.u32 	%p26, %r80, 4;
	@%p26 bra 	$L__BB0_43;
	setp.gt.s32 	%p27, %r54, %r4;
	shl.b32 	%r82, %r110, 2;
	add.s32 	%r35, %r9, %r82;
	ld.shared.f32 	%f45, [%r35];
	shl.b32 	%r83, %r110, 7;
	mov.u32 	%r84, _ZZ25kernel_ppcg_parameterizedPfS_S_iiiE8shared_B;
	add.s32 	%r85, %r84, %r83;
	shl.b32 	%r86, %r2, 2;
	add.s32 	%r36, %r85, %r86;
	ld.shared.f32 	%f106, [%r36];
	fma.rn.f32 	%f46, %f45, %f106, %f154;
	@%p27 bra 	$L__BB0_36;
	ld.shared.f32 	%f107, [%r36+64];
	fma.rn.f32 	%f127, %f45, %f107, %f127;
$L__BB0_36:
	ld.shared.f32 	%f49, [%r35+4];
	ld.shared.f32 	%f108, [%r36+128];
	fma.rn.f32 	%f50, %f49, %f108, %f46;
	@%p27 bra 	$L__BB0_38;
	ld.shared.f32 	%f109, [%r36+192];
	fma.rn.f32 	%f127, %f49, %f109, %f127;
$L__BB0_38:
	ld.shared.f32 	%f53, [%r35+8];
	ld.shared.f32 	%f110, [%r36+256];
	fma.rn.f32 	%f54, %f53, %f110, %f50;
	@%p27 bra 	$L__BB0_40;
	ld.shared.f32 	%f111, [%r36+320];
	fma.rn.f32 	%f127, %f53, %f111, %f127;
$L__BB0_40:
	ld.shared.f32 	%f57, [%r35+12];
	ld.shared.f32 	%f112, [%r36+384];
	fma.rn.f32 	%f154, %f57, %f112, %f54;
	@%p27 bra 	$L__BB0_42;
	ld.shared.f32 	%f113, [%r36+448];
	fma.rn.f32 	%f127, %f57, %f113, %f127;
$L__BB0_42:
	add.s32 	%r110, %r110, 4;
$L__BB0_43:
	and.b32  	%r87, %r15, 3;
	setp.eq.s32 	%p31, %r87, 0;
	@%p31 bra 	$L__BB0_53;
	and.b32  	%r88, %r14, 3;
	setp.eq.s32 	%p32, %r88, 0;
	@%p32 bra 	$L__BB0_50;
	setp.gt.s32 	%p33, %r54, %r4;
	shl.b32 	%r89, %r110, 2;
	add.s32 	%r39, %r9, %r89;
	ld.shared.f32 	%f65, [%r39];
	shl.b32 	%r90, %r110, 7;
	mov.u32 	%r91, _ZZ25kernel_ppcg_parameterizedPfS_S_iiiE8shared_B;
	add.s32 	%r92, %r91, %r90;
	shl.b32 	%r93, %r2, 2;
	add.s32 	%r40, %r92, %r93;
	ld.shared.f32 	%f115, [%r40];
	fma.rn.f32 	%f66, %f65, %f115, %f154;
	@%p33 bra 	$L__BB0_47;
	ld.shared.f32 	%f116, [%r40+64];
	fma.rn.f32 	%f127, %f65, %f116, %f127;
$L__BB0_47:
	ld.shared.f32 	%f69, [%r39+4];
	ld.shared.f32 	%f117, [%r40+128];
	fma.rn.f32 	%f154, %f69, %f117, %f66;
	@%p33 bra 	$L__BB0_49;
	ld.shared.f32 	%f118, [%r40+192];
	fma.rn.f32 	%f127, %f69, %f118, %f127;
$L__BB0_49:
	add.s32 	%r110, %r110, 2;
$L__BB0_50:
	and.b32  	%r94, %r14, 1;
	setp.eq.b32 	%p35, %r94, 1;
	@%p35 bra 	$L__BB0_53;
	setp.gt.s32 	%p36, %r54, %r4;
	shl.b32 	%r95, %r110, 2;
	add.s32 	%r96, %r9, %r95;
	ld.shared.f32 	%f77, [%r96];
	shl.b32 	%r97, %r110, 7;
	mov.u32 	%r98, _ZZ25kernel_ppcg_parameterizedPfS_S_iiiE8shared_B;
	add.s32 	%r99, %r98, %r97;
	shl.b32 	%r100, %r2, 2;
	add.s32 	%r43, %r99, %r100;
	ld.shared.f32 	%f119, [%r43];
	fma.rn.f32 	%f154, %f77, %f119, %f154;
	@%p36 bra 	$L__BB0_53;
	ld.shared.f32 	%f120, [%r43+64];
	fma.rn.f32 	%f127, %f77, %f120, %f127;
$L__BB0_53:
	bar.sync 	0;
	add.s32 	%r103, %r103, 32;
	setp.lt.s32 	%p37, %r103, %r48;
	add.s32 	%r102, %r102, -32;
	@%p37 bra 	$L__BB0_5;
$L__BB0_54:
	@%p1 bra 	$L__BB0_57;
	mul.lo.s32 	%r46, %r50, %r5;
	add.s32 	%r101, %r46, %r54;
	mul.wide.u32 	%rd18, %r101, 4;
	add.s64 	%rd19, %rd1, %rd18;
	st.global.f32 	[%rd19], %f154;
	setp.gt.s32 	%p38, %r54, %r4;
	@%p38 bra 	$L__BB0_57;
	cvt.u64.u32 	%rd20, %r46;
	cvt.u64.u32 	%rd21, %r54;
	add.s64 	%rd22, %rd21, %rd20;
	shl.b64 	%rd23, %rd22, 2;
	add.s64 	%rd24, %rd1, %rd23;
	st.global.f32 	[%rd24+64], %f127;
$L__BB0_57:
	ret;

}


// ===== COMPILED SASS (sm_100) =====

	.target	sm_100

	.elftype	@"ET_EXEC"


//--------------------- .note.nv.tkinfo           --------------------------
	.section	.note.nv.tkinfo,"",@"SHT_NOTE"
	.sectionflags	@"SHF_NOTE_NV_TKINFO"
	.tkinfo
        /*0018*/ 	.word	0x00000002
        /*0030*/ 	.string	""
        /*0030*/ 	.string	"ptxas"
        /*0030*/ 	.string	"Cuda compilation tools, release 13.0, V13.0.88"
        /*0030*/ 	.string	"Build cuda_13.0.r13.0/compiler.36424714_0"
        /*0030*/ 	.string	"-arch sm_100 -m 64 "



//--------------------- .note.nv.cuinfo           --------------------------
	.section	.note.nv.cuinfo,"",@"SHT_NOTE"
	.sectionflags	@"SHF_NOTE_NV_CUINFO"
        /*0018*/ 	.short	0x0002
        /*001a*/ 	.short	0x0064
        /*001c*/ 	.short	0x0082
	.zero		2


//--------------------- .nv.info                  --------------------------
	.section	.nv.info,"",@"SHT_CUDA_INFO"
	.align	4


	//----- nvinfo : EIATTR_REGCOUNT
	.align		4
        /*0000*/ 	.byte	0x04, 0x2f
        /*0002*/ 	.short	(.L_1 - .L_0)
	.align		4
.L_0:
        /*0004*/ 	.word	index@(_Z25kernel_ppcg_parameterizedPfS_S_iii)
        /*0008*/ 	.word	0x00000020


	//----- nvinfo : EIATTR_FRAME_SIZE
	.align		4
.L_1:
        /*000c*/ 	.byte	0x04, 0x11
        /*000e*/ 	.short	(.L_3 - .L_2)
	.align		4
.L_2:
        /*0010*/ 	.word	index@(_Z25kernel_ppcg_parameterizedPfS_S_iii)
        /*0014*/ 	.word	0x00000000


	//----- nvinfo : EIATTR_MIN_STACK_SIZE
	.align		4
.L_3:
        /*0018*/ 	.byte	0x04, 0x12
        /*001a*/ 	.short	(.L_5 - .L_4)
	.align		4
.L_4:
        /*001c*/ 	.word	index@(_Z25kernel_ppcg_parameterizedPfS_S_iii)
        /*0020*/ 	.word	0x00000000
.L_5:


//--------------------- .nv.compat                --------------------------
	.section	.nv.compat,"",@"SHT_CUDA_COMPAT_INFO"
	.align	4
        /*0000*/ 	.byte	0x02, 0x09, 0x00, 0x00, 0x02, 0x02, 0x01, 0x00, 0x02, 0x05, 0x05, 0x00, 0x03, 0x07, 0x01, 0x01
        /*0010*/ 	.byte	0x02, 0x03, 0x00, 0x00, 0x02, 0x06, 0x01, 0x00, 0x04, 0x0b, 0x08, 0x00, 0x09, 0x00, 0x00, 0x00
        /*0020*/ 	.byte	0x00, 0x00, 0x00, 0x00


//--------------------- .nv.info._Z25kernel_ppcg_parameterizedPfS_S_iii --------------------------
	.section	.nv.info._Z25kernel_ppcg_parameterizedPfS_S_iii,"",@"SHT_CUDA_INFO"
	.sectionflags	@""
	.align	4


	//----- nvinfo : EIATTR_CUDA_API_VERSION
	.align		4
        /*0000*/ 	.byte	0x04, 0x37
        /*0002*/ 	.short	(.L_7 - .L_6)
.L_6:
        /*0004*/ 	.word	0x00000082


	//----- nvinfo : EIATTR_KPARAM_INFO
	.align		4
.L_7:
        /*0008*/ 	.byte	0x04, 0x17
        /*000a*/ 	.short	(.L_9 - .L_8)
.L_8:
        /*000c*/ 	.word	0x00000000
        /*0010*/ 	.short	0x0005
        /*0012*/ 	.short	0x0020
        /*0014*/ 	.byte	0x00, 0xf0, 0x11, 0x00


	//----- nvinfo : EIATTR_KPARAM_INFO
	.align		4
.L_9:
        /*0018*/ 	.byte	0x04, 0x17
        /*001a*/ 	.short	(.L_11 - .L_10)
.L_10:
        /*001c*/ 	.word	0x00000000
        /*0020*/ 	.short	0x0004
        /*0022*/ 	.short	0x001c
        /*0024*/ 	.byte	0x00, 0xf0, 0x11, 0x00


	//----- nvinfo : EIATTR_KPARAM_INFO
	.align		4
.L_11:
        /*0028*/ 	.byte	0x04, 0x17
        /*002a*/ 	.short	(.L_13 - .L_12)
.L_12:
        /*002c*/ 	.word	0x00000000
        /*0030*/ 	.short	0x0003
        /*0032*/ 	.short	0x0018
        /*0034*/ 	.byte	0x00, 0xf0, 0x11, 0x00


	//----- nvinfo : EIATTR_KPARAM_INFO
	.align		4
.L_13:
        /*0038*/ 	.byte	0x04, 0x17
        /*003a*/ 	.short	(.L_15 - .L_14)
.L_14:
        /*003c*/ 	.word	0x00000000
        /*0040*/ 	.short	0x0002
        /*0042*/ 	.short	0x0010
        /*0044*/ 	.byte	0x00, 0xf5, 0x21, 0x00


	//----- nvinfo : EIATTR_KPARAM_INFO
	.align		4
.L_15:
        /*0048*/ 	.byte	0x04, 0x17
        /*004a*/ 	.short	(.L_17 - .L_16)
.L_16:
        /*004c*/ 	.word	0x00000000
        /*0050*/ 	.short	0x0001
        /*0052*/ 	.short	0x0008
        /*0054*/ 	.byte	0x00, 0xf5, 0x21, 0x00


	//----- nvinfo : EIATTR_KPARAM_INFO
	.align		4
.L_17:
        /*0058*/ 	.byte	0x04, 0x17
        /*005a*/ 	.short	(.L_19 - .L_18)
.L_18:
        /*005c*/ 	.word	0x00000000
        /*0060*/ 	.short	0x0000
        /*0062*/ 	.short	0x0000
        /*0064*/ 	.byte	0x00, 0xf5, 0x21, 0x00


	//----- nvinfo : EIATTR_SPARSE_MMA_MASK
	.align		4
.L_19:
        /*0068*/ 	.byte	0x03, 0x50
        /*006a*/ 	.short	0x0000


	//----- nvinfo : EIATTR_MAXREG_COUNT
	.align		4
        /*006c*/ 	.byte	0x03, 0x1b
        /*006e*/ 	.short	0x00ff


	//----- nvinfo : EIATTR_NUM_BARRIERS
	.align		4
        /*0070*/ 	.byte	0x02, 0x4c
        /*0072*/ 	.byte	0x01
	.zero		1


	//----- nvinfo : EIATTR_MERCURY_ISA_VERSION
	.align		4
        /*0074*/ 	.byte	0x03, 0x5f
        /*0076*/ 	.short	0x0101


	//----- nvinfo : EIATTR_VRC_CTA_INIT_COUNT
	.align		4
        /*0078*/ 	.byte	0x02, 0x4a
	.zero		1
	.zero		1


	//----- nvinfo : EIATTR_EXIT_INSTR_OFFSETS
	.align		4
        /*007c*/ 	.byte	0x04, 0x1c
        /*007e*/ 	.short	(.L_21 - .L_20)


	//   ....[0]....
.L_20:
        /*0080*/ 	.word	0x000013c0


	//   ....[1]....
        /*0084*/ 	.word	0x00001440


	//   ....[2]....
        /*0088*/ 	.word	0x000014b0


	//----- nvinfo : EIATTR_CRS_STACK_SIZE
	.align		4
.L_21:
        /*008c*/ 	.byte	0x04, 0x1e
        /*008e*/ 	.short	(.L_23 - .L_22)
.L_22:
        /*0090*/ 	.word	0x00000000


	//----- nvinfo : EIATTR_CBANK_PARAM_SIZE
	.align		4
.L_23:
        /*0094*/ 	.byte	0x03, 0x19
        /*0096*/ 	.short	0x0024


	//----- nvinfo : EIATTR_PARAM_CBANK
	.align		4
        /*0098*/ 	.byte	0x04, 0x0a
        /*009a*/ 	.short	(.L_25 - .L_24)
	.align		4
.L_24:
        /*009c*/ 	.word	index@(.nv.constant0._Z25kernel_ppcg_parameterizedPfS_S_iii)
        /*00a0*/ 	.short	0x0380
        /*00a2*/ 	.short	0x0024


	//----- nvinfo : EIATTR_SW_WAR
	.align		4
.L_25:
        /*00a4*/ 	.byte	0x04, 0x36
        /*00a6*/ 	.short	(.L_27 - .L_26)
.L_26:
        /*00a8*/ 	.word	0x00000008
.L_27:


//--------------------- .nv.callgraph             --------------------------
	.section	.nv.callgraph,"",@"SHT_CUDA_CALLGRAPH"
	.align	4
	.sectionentsize	8
	.align		4
        /*0000*/ 	.word	0x00000000
	.align		4
        /*0004*/ 	.word	0xffffffff
	.align		4
        /*0008*/ 	.word	0x00000000
	.align		4
        /*000c*/ 	.word	0xfffffffe
	.align		4
        /*0010*/ 	.word	0x00000000
	.align		4
        /*0014*/ 	.word	0xfffffffd
	.align		4
        /*0018*/ 	.word	0x00000000
	.align		4
        /*001c*/ 	.word	0xfffffffc


//--------------------- .text._Z25kernel_ppcg_parameterizedPfS_S_iii --------------------------
	.section	.text._Z25kernel_ppcg_parameterizedPfS_S_iii,"ax",@progbits
	.align	128
        .global         _Z25kernel_ppcg_parameterizedPfS_S_iii
        .type           _Z25kernel_ppcg_parameterizedPfS_S_iii,@function
        .size           _Z25kernel_ppcg_parameterizedPfS_S_iii,(.L_x_23 - _Z25kernel_ppcg_parameterizedPfS_S_iii)
        .other          _Z25kernel_ppcg_parameterizedPfS_S_iii,@"STO_CUDA_ENTRY STV_DEFAULT"
_Z25kernel_ppcg_parameterizedPfS_S_iii:
.text._Z25kernel_ppcg_parameterizedPfS_S_iii:
[----:B------:R-:W-:Y:S01]  /*0000*/  LDC R1, c[0x0][0x37c] ;  /* 0x0000df00ff017b82 */ /* 0x000fe20000000800 */
[----:B------:R-:W0:Y:S07]  /*0010*/  S2R R0, SR_TID.X ;  /* 0x0000000000007919 */ /* 0x000e2e0000002100 */
[----:B------:R-:W1:Y:S01]  /*0020*/  S2UR UR4, SR_CTAID.X ;  /* 0x00000000000479c3 */ /* 0x000e620000002500 */
[----:B------:R-:W2:Y:S01]  /*0030*/  LDCU UR5, c[0x0][0x398] ;  /* 0x00007300ff0577ac */ /* 0x000ea20008000800 */
[----:B------:R-:W-:Y:S01]  /*0040*/  BSSY.RECONVERGENT B0, `(.L_x_0) ;  /* 0x000001a000007945 */ /* 0x000fe20003800200 */
[----:B------:R-:W3:Y:S01]  /*0050*/  S2R R4, SR_CTAID.Y ;  /* 0x0000000000047919 */ /* 0x000ee20000002600 */
[----:B------:R-:W4:Y:S01]  /*0060*/  LDCU.64 UR8, c[0x0][0x358] ;  /* 0x00006b00ff0877ac */ /* 0x000f220008000a00 */
[----:B------:R-:W3:Y:S03]  /*0070*/  S2R R3, SR_TID.Y ;  /* 0x0000000000037919 */ /* 0x000ee60000002200 */
[----:B------:R-:W5:Y:S08]  /*0080*/  LDC R14, c[0x0][0x3a0] ;  /* 0x0000e800ff0e7b82 */ /* 0x000f700000000800 */
[----:B------:R-:W2:Y:S01]  /*0090*/  LDC R16, c[0x0][0x39c] ;  /* 0x0000e700ff107b82 */ /* 0x000ea20000000800 */
[----:B-1----:R-:W-:-:S06]  /*00a0*/  USHF.L.U32 UR4, UR4, 0x5, URZ ;  /* 0x0000000504047899 */ /* 0x002fcc00080006ff */
[----:B0-----:R-:W-:Y:S01]  /*00b0*/  VIADD R2, R0, UR4 ;  /* 0x0000000400027c36 */ /* 0x001fe20008000000 */
[----:B-----5:R-:W-:-:S04]  /*00c0*/  IADD3 R7, PT, PT, R14, -0x11, RZ ;  /* 0xffffffef0e077810 */ /* 0x020fc80007ffe0ff */
[----:B------:R-:W-:Y:S01]  /*00d0*/  ISETP.GE.AND P1, PT, R2, R14, PT ;  /* 0x0000000e0200720c */ /* 0x000fe20003f26270 */
[----:B---3--:R-:W-:Y:S01]  /*00e0*/  IMAD R5, R4, 0x20, R3 ;  /* 0x0000002004057824 */ /* 0x008fe200078e0203 */
[----:B--2---:R-:W-:-:S04]  /*00f0*/  ISETP.GE.AND P0, PT, R16, 0x1, PT ;  /* 0x000000011000780c */ /* 0x004fc80003f06270 */
[----:B------:R-:W-:-:S13]  /*0100*/  ISETP.GE.OR P1, PT, R5, UR5, P1 ;  /* 0x0000000505007c0c */ /* 0x000fda0008f26670 */
[----:B----4-:R-:W-:Y:S05]  /*0110*/  @P1 BRA `(.L_x_1) ;  /* 0x0000000000301947 */ /* 0x010fea0003800000 */
[----:B------:R-:W-:Y:S01]  /*0120*/  ISETP.GT.AND P2, PT, R2, R7, PT ;  /* 0x000000070200720c */ /* 0x000fe20003f44270 */
[----:B------:R-:W0:Y:S01]  /*0130*/  LDC.64 R10, c[0x0][0x390] ;  /* 0x0000e400ff0a7b82 */ /* 0x000e220000000a00 */
[----:B------:R-:W-:-:S11]  /*0140*/  IMAD R13, R5, R14, RZ ;  /* 0x0000000e050d7224 */ /* 0x000fd600078e02ff */
[----:B------:R-:W1:Y:S01]  /*0150*/  @!P2 LDC.64 R8, c[0x0][0x390] ;  /* 0x0000e400ff08ab82 */ /* 0x000e620000000a00 */
[C---:B------:R-:W-:Y:S01]  /*0160*/  @!P2 IADD3 R6, P3, PT, R2.reuse, R13, RZ ;  /* 0x0000000d0206a210 */ /* 0x040fe20007f7e0ff */
[----:B------:R-:W-:-:S04]  /*0170*/  IMAD.IADD R13, R2, 0x1, R13 ;  /* 0x00000001020d7824 */ /* 0x000fc800078e020d */
[----:B------:R-:W-:Y:S02]  /*0180*/  @!P2 IMAD.X R12, RZ, RZ, RZ, P3 ;  /* 0x000000ffff0ca224 */ /* 0x000fe400018e06ff */
[----:B0-----:R-:W-:-:S05]  /*0190*/  IMAD.WIDE.U32 R10, R13, 0x4, R10 ;  /* 0x000000040d0a7825 */ /* 0x001fca00078e000a */
[----:B------:R0:W5:Y:S01]  /*01a0*/  LDG.E R23, desc[UR8][R10.64] ;  /* 0x000000080a177981 */ /* 0x000162000c1e1900 */
[----:B-1----:R-:W-:-:S04]  /*01b0*/  @!P2 LEA R8, P3, R6, R8, 0x2 ;  /* 0x000000080608a211 */ /* 0x002fc800078610ff */
[----:B------:R-:W-:-:S05]  /*01c0*/  @!P2 LEA.HI.X R9, R6, R9, R12, 0x2, P3 ;  /* 0x000000090609a211 */ /* 0x000fca00018f140c */
[----:B------:R0:W5:Y:S04]  /*01d0*/  @!P2 LDG.E R4, desc[UR8][R8.64+0x40] ;  /* 0x000040080804a981 */ /* 0x000168000c1e1900 */
.L_x_1:
[----:B------:R-:W-:Y:S05]  /*01e0*/  BSYNC.RECONVERGENT B0 ;  /* 0x0000000000007941 */ /* 0x000fea0003800200 */
.L_x_0:
[----:B------:R-:W-:Y:S05]  /*01f0*/  @!P0 BRA `(.L_x_2) ;  /* 0x0000001000708947 */ /* 0x000fea0003800000 */
[----:B------:R-:W1:Y:S01]  /*0200*/  S2UR UR6, SR_CgaCtaId ;  /* 0x00000000000679c3 */ /* 0x000e620000008800 */
[----:B------:R-:W-:Y:S01]  /*0210*/  UMOV UR5, 0x400 ;  /* 0x0000040000057882 */ /* 0x000fe20000000000 */
[----:B------:R-:W-:Y:S01]  /*0220*/  IADD3 R6, PT, PT, R16, -0x1, RZ ;  /* 0xffffffff10067810 */ /* 0x000fe20007ffe0ff */
[----:B------:R-:W-:Y:S01]  /*0230*/  IMAD R16, R5, R16, R0 ;  /* 0x0000001005107224 */ /* 0x000fe200078e0200 */
[----:B------:R-:W-:Y:S01]  /*0240*/  LOP3.LUT R17, RZ, UR4, RZ, 0x33, !PT ;  /* 0x00000004ff117c12 */ /* 0x000fe2000f8e33ff */
[----:B------:R-:W-:Y:S02]  /*0250*/  IMAD.MOV.U32 R19, RZ, RZ, RZ ;  /* 0x000000ffff137224 */ /* 0x000fe400078e00ff */
[----:B------:R-:W-:Y:S01]  /*0260*/  IMAD.MOV.U32 R18, RZ, RZ, R6 ;  /* 0x000000ffff127224 */ /* 0x000fe200078e0006 */
[----:B------:R-:W-:Y:S01]  /*0270*/  VIADDMNMX R17, R17, R14, 0x1f, PT ;  /* 0x0000001f11117446 */ /* 0x000fe2000380010e */
[----:B-1----:R-:W-:-:S06]  /*0280*/  ULEA UR5, UR6, UR5, 0x18 ;  /* 0x0000000506057291 */ /* 0x002fcc000f8ec0ff */
[----:B------:R-:W-:-:S07]  /*0290*/  LEA R20, R3, UR5, 0x7 ;  /* 0x0000000503147c11 */ /* 0x000fce000f8e38ff */
.L_x_21:
[----:B-1----:R-:W1:Y:S01]  /*02a0*/  LDCU UR5, c[0x0][0x398] ;  /* 0x00007300ff0577ac */ /* 0x002e620008000800 */
[----:B------:R-:W-:Y:S01]  /*02b0*/  VIMNMX.RELU R21, PT, PT, R18, 0x1f, PT ;  /* 0x0000001f12157848 */ /* 0x000fe20003fe1100 */
[----:B------:R-:W-:Y:S03]  /*02c0*/  BSSY.RECONVERGENT B0, `(.L_x_3) ;  /* 0x000003e000007945 */ /* 0x000fe60003800200 */
[----:B------:R-:W-:Y:S02]  /*02d0*/  IADD3 R22, PT, PT, R21, 0x1, RZ ;  /* 0x0000000115167810 */ /* 0x000fe40007ffe0ff */
[----:B-1----:R-:W-:-:S13]  /*02e0*/  ISETP.GE.AND P0, PT, R5, UR5, PT ;  /* 0x0000000505007c0c */ /* 0x002fda000bf06270 */
[----:B0-2---:R-:W-:Y:S05]  /*02f0*/  @P0 BRA `(.L_x_4) ;  /* 0x0000000000e80947 */ /* 0x005fea0003800000 */
[----:B------:R-:W-:-:S04]  /*0300*/  VIADDMNMX R25, R6, -R19, 0x1f, PT ;  /* 0x0000001f06197446 */ /* 0x000fc80003800913 */
[----:B------:R-:W-:-:S13]  /*0310*/  ISETP.GT.AND P0, PT, R0, R25, PT ;  /* 0x000000190000720c */ /* 0x000fda0003f04270 */
[----:B------:R-:W-:Y:S05]  /*0320*/  @P0 BRA `(.L_x_4) ;  /* 0x0000000000dc0947 */ /* 0x000fea0003800000 */
[----:B------:R-:W1:Y:S01]  /*0330*/  S2UR UR6, SR_CgaCtaId ;  /* 0x00000000000679c3 */ /* 0x000e620000008800 */
[--C-:B0-----:R-:W-:Y:S01]  /*0340*/  IMAD.IADD R8, R25, 0x1, -R0.reuse ;  /* 0x0000000119087824 */ /* 0x101fe200078e0a00 */
[----:B------:R-:W-:Y:S01]  /*0350*/  UMOV UR5, 0x400 ;  /* 0x0000040000057882 */ /* 0x000fe20000000000 */
[--C-:B------:R-:W-:Y:S01]  /*0360*/  IMAD R24, R3, 0x20, R0.reuse ;  /* 0x0000002003187824 */ /* 0x100fe200078e0200 */
[----:B------:R-:W-:Y:S01]  /*0370*/  BSSY.RECONVERGENT B1, `(.L_x_5) ;  /* 0x000001f000017945 */ /* 0x000fe20003800200 */
[----:B------:R-:W-:Y:S01]  /*0380*/  PLOP3.LUT P0, PT, PT, PT, PT, 0x80, 0x8 ;  /* 0x000000000008781c */ /* 0x000fe20003f0f070 */
[----:B------:R-:W-:Y:S01]  /*0390*/  IMAD.MOV.U32 R28, RZ, RZ, R0 ;  /* 0x000000ffff1c7224 */ /* 0x000fe200078e0000 */
[----:B------:R-:W-:Y:S02]  /*03a0*/  ISETP.GT.AND P2, PT, R8, 0x2f, PT ;  /* 0x0000002f0800780c */ /* 0x000fe40003f44270 */
[----:B------:R-:W-:Y:S01]  /*03b0*/  IADD3 R27, PT, PT, R16, R19, RZ ;  /* 0x00000013101b7210 */ /* 0x000fe20007ffe0ff */
[----:B-1----:R-:W-:-:S06]  /*03c0*/  ULEA UR5, UR6, UR5, 0x18 ;  /* 0x0000000506057291 */ /* 0x002fcc000f8ec0ff */
[----:B------:R-:W-:-:S04]  /*03d0*/  LEA R24, R24, UR5, 0x2 ;  /* 0x0000000518187c11 */ /* 0x000fc8000f8e10ff */
[----:B------:R-:W-:Y:S05]  /*03e0*/  @!P2 BRA `(.L_x_6) ;  /* 0x00000000005ca947 */ /* 0x000fea0003800000 */
[----:B------:R-:W-:Y:S01]  /*03f0*/  PLOP3.LUT P0, PT, PT, PT, PT, 0x8, 0x80 ;  /* 0x000000000080781c */ /* 0x000fe20003f0e170 */
[----:B------:R-:W-:-:S12]  /*0400*/  VIADD R26, R25, 0xffffffd1 ;  /* 0xffffffd1191a7836 */ /* 0x000fd80000000000 */
.L_x_7:
[----:B------:R-:W0:Y:S01]  /*0410*/  LDC.64 R8, c[0x0][0x380] ;  /* 0x0000e000ff087b82 */ /* 0x000e220000000a00 */
[C---:B------:R-:W-:Y:S01]  /*0420*/  IADD3 R13, PT, PT, R27.reuse, 0x10, RZ ;  /* 0x000000101b0d7810 */ /* 0x040fe20007ffe0ff */
[C---:B------:R-:W-:Y:S02]  /*0430*/  VIADD R11, R27.reuse, 0x20 ;  /* 0x000000201b0b7836 */ /* 0x040fe40000000000 */
[C---:B------:R-:W-:Y:S02]  /*0440*/  VIADD R29, R27.reuse, 0x30 ;  /* 0x000000301b1d7836 */ /* 0x040fe40000000000 */
[----:B0-----:R-:W-:-:S04]  /*0450*/  IMAD.WIDE R14, R27, 0x4, R8 ;  /* 0x000000041b0e7825 */ /* 0x001fc800078e0208 */
[--C-:B------:R-:W-:Y:S02]  /*0460*/  IMAD.WIDE R12, R13, 0x4, R8.reuse ;  /* 0x000000040d0c7825 */ /* 0x100fe400078e0208 */
[----:B------:R-:W2:Y:S02]  /*0470*/  LDG.E R15, desc[UR8][R14.64] ;  /* 0x000000080e0f7981 */ /* 0x000ea4000c1e1900 */
[--C-:B------:R-:W-:Y:S02]  /*0480*/  IMAD.WIDE R10, R11, 0x4, R8.reuse ;  /* 0x000000040b0a7825 */ /* 0x100fe400078e0208 */
[----:B------:R-:W3:Y:S02]  /*0490*/  LDG.E R13, desc[UR8][R12.64] ;  /* 0x000000080c0d7981 */ /* 0x000ee4000c1e1900 */
[----:B------:R-:W-:Y:S02]  /*04a0*/  IMAD.WIDE R8, R29, 0x4, R8 ;  /* 0x000000041d087825 */ /* 0x000fe400078e0208 */
[----:B------:R-:W4:Y:S04]  /*04b0*/  LDG.E R11, desc[UR8][R10.64] ;  /* 0x000000080a0b7981 */ /* 0x000f28000c1e1900 */
[----:B------:R-:W4:Y:S01]  /*04c0*/  LDG.E R9, desc[UR8][R8.64] ;  /* 0x0000000808097981 */ /* 0x000f22000c1e1900 */
[----:B------:R-:W-:Y:S01]  /*04d0*/  IADD3 R28, PT, PT, R28, 0x40, RZ ;  /* 0x000000401c1c7810 */ /* 0x000fe20007ffe0ff */
[----:B------:R-:W-:-:S03]  /*04e0*/  VIADD R27, R27, 0x40 ;  /* 0x000000401b1b7836 */ /* 0x000fc60000000000 */
[----:B------:R-:W-:Y:S01]  /*04f0*/  ISETP.GE.AND P2, PT, R28, R26, PT ;  /* 0x0000001a1c00720c */ /* 0x000fe20003f46270 */
[----:B--2---:R-:W-:Y:S04]  /*0500*/  STS [R24], R15 ;  /* 0x0000000f18007388 */ /* 0x004fe80000000800 */
[----:B---3--:R-:W-:Y:S04]  /*0510*/  STS [R24+0x40], R13 ;  /* 0x0000400d18007388 */ /* 0x008fe80000000800 */
[----:B----4-:R-:W-:Y:S04]  /*0520*/  STS [R24+0x80], R11 ;  /* 0x0000800b18007388 */ /* 0x010fe80000000800 */
[----:B------:R0:W-:Y:S02]  /*0530*/  STS [R24+0xc0], R9 ;  /* 0x0000c00918007388 */ /* 0x0001e40000000800 */
[----:B0-----:R-:W-:Y:S01]  /*0540*/  VIADD R24, R24, 0x100 ;  /* 0x0000010018187836 */ /* 0x001fe20000000000 */
[----:B------:R-:W-:Y:S06]  /*0550*/  @!P2 BRA `(.L_x_7) ;  /* 0xfffffffc00aca947 */ /* 0x000fec000383ffff */
.L_x_6:
[----:B------:R-:W-:Y:S05]  /*0560*/  BSYNC.RECONVERGENT B1 ;  /* 0x0000000000017941 */ /* 0x000fea0003800200 */
.L_x_5:
[----:B------:R-:W-:-:S04]  /*0570*/  IADD3 R8, PT, PT, R25, -R28, RZ ;  /* 0x8000001c19087210 */ /* 0x000fc80007ffe0ff */
[----:B------:R-:W-:-:S13]  /*0580*/  ISETP.GT.AND P2, PT, R8, 0xf, PT ;  /* 0x0000000f0800780c */ /* 0x000fda0003f44270 */
[----:B------:R-:W-:Y:S01]  /*0590*/  @P2 VIADD R28, R28, 0x20 ;  /* 0x000000201c1c2836 */ /* 0x000fe20000000000 */
[----:B------:R-:W-:Y:S01]  /*05a0*/  @P2 PLOP3.LUT P0, PT, PT, PT, PT, 0x8, 0x80 ;  /* 0x000000000080281c */ /* 0x000fe20003f0e170 */
[----:B------:R-:W0:Y:S01]  /*05b0*/  @P2 LDC.64 R10, c[0x0][0x380] ;  /* 0x0000e000ff0a2b82 */ /* 0x000e220000000a00 */
[----:B------:R-:W-:Y:S02]  /*05c0*/  @P2 VIADD R15, R27, 0x10 ;  /* 0x000000101b0f2836 */ /* 0x000fe40000000000 */
[----:B------:R-:W-:-:S13]  /*05d0*/  ISETP.LE.OR P0, PT, R28, R25, P0 ;  /* 0x000000191c00720c */ /* 0x000fda0000703670 */
[----:B------:R-:W1:Y:S01]  /*05e0*/  @P0 LDC.64 R8, c[0x0][0x380] ;  /* 0x0000e000ff080b82 */ /* 0x000e620000000a00 */
[C---:B0-----:R-:W-:Y:S01]  /*05f0*/  @P2 IMAD.WIDE R12, R27.reuse, 0x4, R10 ;  /* 0x000000041b0c2825 */ /* 0x041fe200078e020a */
[----:B------:R-:W-:-:S03]  /*0600*/  @P2 IADD3 R27, PT, PT, R27, 0x20, RZ ;  /* 0x000000201b1b2810 */ /* 0x000fc60007ffe0ff */
[----:B------:R-:W-:Y:S02]  /*0610*/  @P2 IMAD.WIDE R10, R15, 0x4, R10 ;  /* 0x000000040f0a2825 */ /* 0x000fe400078e020a */
[----:B------:R-:W2:Y:S04]  /*0620*/  @P2 LDG.E R13, desc[UR8][R12.64] ;  /* 0x000000080c0d2981 */ /* 0x000ea8000c1e1900 */
[----:B------:R-:W3:Y:S01]  /*0630*/  @P2 LDG.E R11, desc[UR8][R10.64] ;  /* 0x000000080a0b2981 */ /* 0x000ee2000c1e1900 */
[----:B-1----:R-:W-:-:S06]  /*0640*/  @P0 IMAD.WIDE R8, R27, 0x4, R8 ;  /* 0x000000041b080825 */ /* 0x002fcc00078e0208 */
[----:B------:R-:W4:Y:S04]  /*0650*/  @P0 LDG.E R9, desc[UR8][R8.64] ;  /* 0x0000000808090981 */ /* 0x000f28000c1e1900 */
[----:B--2---:R-:W-:Y:S04]  /*0660*/  @P2 STS [R24], R13 ;  /* 0x0000000d18002388 */ /* 0x004fe80000000800 */
[----:B---3--:R0:W-:Y:S02]  /*0670*/  @P2 STS [R24+0x40], R11 ;  /* 0x0000400b18002388 */ /* 0x0081e40000000800 */
[----:B0-----:R-:W-:-:S05]  /*0680*/  @P2 VIADD R24, R24, 0x80 ;  /* 0x0000008018182836 */ /* 0x001fca0000000000 */
[----:B----4-:R1:W-:Y:S02]  /*0690*/  @P0 STS [R24], R9 ;  /* 0x0000000918000388 */ /* 0x0103e40000000800 */
.L_x_4:
[----:B------:R-:W-:Y:S05]  /*06a0*/  BSYNC.RECONVERGENT B0 ;  /* 0x0000000000007941 */ /* 0x000fea0003800200 */
.L_x_3:
[----:B------:R-:W2:Y:S01]  /*06b0*/  LDCU UR5, c[0x0][0x39c] ;  /* 0x00007380ff0577ac */ /* 0x000ea20008000800 */
[----:B------:R-:W-:Y:S01]  /*06c0*/  IMAD.IADD R12, R3, 0x1, R19 ;  /* 0x00000001030c7824 */ /* 0x000fe200078e0213 */
[----:B------:R-:W-:Y:S01]  /*06d0*/  ISETP.GT.AND P0, PT, R0, R17, PT ;  /* 0x000000110000720c */ /* 0x000fe20003f04270 */
[----:B------:R-:W-:Y:S03]  /*06e0*/  BSSY.RECONVERGENT B0, `(.L_x_8) ;  /* 0x000004b000007945 */ /* 0x000fe60003800200 */
[----:B--2---:R-:W-:-:S13]  /*06f0*/  ISETP.GE.OR P0, PT, R12, UR5, P0 ;  /* 0x000000050c007c0c */ /* 0x004fda0008706670 */
[----:B------:R-:W-:Y:S05]  /*0700*/  @P0 BRA `(.L_x_9) ;  /* 0x0000000400200947 */ /* 0x000fea0003800000 */
[----:B01----:R-:W0:Y:S01]  /*0710*/  LDC R9, c[0x0][0x3a0] ;  /* 0x0000e800ff097b82 */ /* 0x003e220000000800 */
[----:B------:R-:W-:Y:S01]  /*0720*/  IADD3 R8, PT, PT, R17, -R0, RZ ;  /* 0x8000000011087210 */ /* 0x000fe20007ffe0ff */
[----:B------:R-:W-:Y:S01]  /*0730*/  BSSY.RECONVERGENT B1, `(.L_x_10) ;  /* 0x0000022000017945 */ /* 0x000fe20003800200 */
[----:B------:R-:W-:Y:S01]  /*0740*/  PLOP3.LUT P0, PT, PT, PT, PT, 0x80, 0x8 ;  /* 0x000000000008781c */ /* 0x000fe20003f0f070 */
[----:B------:R-:W-:Y:S01]  /*0750*/  IMAD.MOV.U32 R13, RZ, RZ, R0 ;  /* 0x000000ffff0d7224 */ /* 0x000fe200078e0000 */
[----:B------:R-:W-:Y:S01]  /*0760*/  ISETP.GT.AND P2, PT, R8, 0x2f, PT ;  /* 0x0000002f0800780c */ /* 0x000fe20003f44270 */
[----:B0-----:R-:W-:-:S12]  /*0770*/  IMAD R12, R12, R9, UR4 ;  /* 0x000000040c0c7e24 */ /* 0x001fd8000f8e0209 */
[----:B------:R-:W-:Y:S05]  /*0780*/  @!P2 BRA `(.L_x_11) ;  /* 0x000000000070a947 */ /* 0x000fea0003800000 */
[----:B------:R-:W0:Y:S01]  /*0790*/  S2UR UR6, SR_CgaCtaId ;  /* 0x00000000000679c3 */ /* 0x000e220000008800 */
[----:B------:R-:W-:Y:S01]  /*07a0*/  UMOV UR5, 0x400 ;  /* 0x0000040000057882 */ /* 0x000fe20000000000 */
[----:B------:R-:W-:Y:S01]  /*07b0*/  PLOP3.LUT P0, PT, PT, PT, PT, 0x8, 0x80 ;  /* 0x000000000080781c */ /* 0x000fe20003f0e170 */
[----:B------:R-:W-:Y:S01]  /*07c0*/  UIADD3 UR5, UPT, UPT, UR5, 0x1000, URZ ;  /* 0x0000100005057890 */ /* 0x000fe2000fffe0ff */
[----:B------:R-:W-:-:S03]  /*07d0*/  VIADD R28, R17, 0xffffffd1 ;  /* 0xffffffd1111c7836 */ /* 0x000fc60000000000 */
[----:B0-----:R-:W-:-:S06]  /*07e0*/  ULEA UR5, UR6, UR5, 0x18 ;  /* 0x0000000506057291 */ /* 0x001fcc000f8ec0ff */
[----:B------:R-:W-:-:S07]  /*07f0*/  LEA R26, R3, UR5, 0x7 ;  /* 0x00000005031a7c11 */ /* 0x000fce000f8e38ff */
.L_x_12:
[----:B0-----:R-:W0:Y:S01]  /*0800*/  LDC.64 R8, c[0x0][0x388] ;  /* 0x0000e200ff087b82 */ /* 0x001e220000000a00 */
[C---:B------:R-:W-:Y:S02]  /*0810*/  IADD3 R25, PT, PT, R12.reuse, R13, RZ ;  /* 0x0000000d0c197210 */ /* 0x040fe40007ffe0ff */
[C-C-:B------:R-:W-:Y:S02]  /*0820*/  IADD3 R15, PT, PT, R12.reuse, 0x10, R13.reuse ;  /* 0x000000100c0f7810 */ /* 0x140fe40007ffe00d */
[C-C-:B------:R-:W-:Y:S02]  /*0830*/  IADD3 R11, PT, PT, R12.reuse, 0x20, R13.reuse ;  /* 0x000000200c0b7810 */ /* 0x140fe40007ffe00d */
[----:B------:R-:W-:Y:S01]  /*0840*/  IADD3 R27, PT, PT, R12, 0x30, R13 ;  /* 0x000000300c1b7810 */ /* 0x000fe20007ffe00d */
        /* <DEDUP_REMOVED lines=8> */
[----:B------:R-:W-:-:S02]  /*08d0*/  IMAD R27, R13, 0x4, R26 ;  /* 0x000000040d1b7824 */ /* 0x000fc400078e021a */
[----:B------:R-:W-:-:S05]  /*08e0*/  VIADD R13, R13, 0x40 ;  /* 0x000000400d0d7836 */ /* 0x000fca0000000000 */
[----:B------:R-:W-:Y:S01]  /*08f0*/  ISETP.GE.AND P2, PT, R13, R28, PT ;  /* 0x0000001c0d00720c */ /* 0x000fe20003f46270 */
[----:B--2---:R0:W-:Y:S04]  /*0900*/  STS [R27], R24 ;  /* 0x000000181b007388 */ /* 0x0041e80000000800 */
[----:B---3--:R0:W-:Y:S04]  /*0910*/  STS [R27+0x40], R14 ;  /* 0x0000400e1b007388 */ /* 0x0081e80000000800 */
[----:B----4-:R0:W-:Y:S04]  /*0920*/  STS [R27+0x80], R10 ;  /* 0x0000800a1b007388 */ /* 0x0101e80000000800 */
[----:B------:R0:W-:Y:S01]  /*0930*/  STS [R27+0xc0], R8 ;  /* 0x0000c0081b007388 */ /* 0x0001e20000000800 */
[----:B------:R-:W-:Y:S05]  /*0940*/  @!P2 BRA `(.L_x_12) ;  /* 0xfffffffc00aca947 */ /* 0x000fea000383ffff */
.L_x_11:
[----:B------:R-:W-:Y:S05]  /*0950*/  BSYNC.RECONVERGENT B1 ;  /* 0x0000000000017941 */ /* 0x000fea0003800200 */
.L_x_10:
[----:B0-----:R-:W-:Y:S01]  /*0960*/  IADD3 R8, PT, PT, R17, -R13, RZ ;  /* 0x8000000d11087210 */ /* 0x001fe20007ffe0ff */
[----:B------:R-:W-:Y:S03]  /*0970*/  BSSY.RECONVERGENT B1, `(.L_x_13) ;  /* 0x0000014000017945 */ /* 0x000fe60003800200 */
[----:B------:R-:W-:-:S13]  /*0980*/  ISETP.GT.AND P2, PT, R8, 0xf, PT ;  /* 0x0000000f0800780c */ /* 0x000fda0003f44270 */
[----:B------:R-:W-:Y:S05]  /*0990*/  @!P2 BRA `(.L_x_14) ;  /* 0x000000000044a947 */ /* 0x000fea0003800000 */
[----:B------:R-:W0:Y:S01]  /*09a0*/  LDC.64 R8, c[0x0][0x388] ;  /* 0x0000e200ff087b82 */ /* 0x000e220000000a00 */
[C-C-:B------:R-:W-:Y:S01]  /*09b0*/  IMAD.IADD R11, R12.reuse, 0x1, R13.reuse ;  /* 0x000000010c0b7824 */ /* 0x140fe200078e020d */
[----:B------:R-:W-:-:S03]  /*09c0*/  IADD3 R15, PT, PT, R12, 0x10, R13 ;  /* 0x000000100c0f7810 */ /* 0x000fc60007ffe00d */
[----:B0-----:R-:W-:-:S04]  /*09d0*/  IMAD.WIDE R10, R11, 0x4, R8 ;  /* 0x000000040b0a7825 */ /* 0x001fc800078e0208 */
[----:B------:R-:W-:Y:S02]  /*09e0*/  IMAD.WIDE R8, R15, 0x4, R8 ;  /* 0x000000040f087825 */ /* 0x000fe400078e0208 */
[----:B------:R-:W2:Y:S04]  /*09f0*/  LDG.E R10, desc[UR8][R10.64] ;  /* 0x000000080a0a7981 */ /* 0x000ea8000c1e1900 */
[----:B------:R-:W3:Y:S01]  /*0a00*/  LDG.E R8, desc[UR8][R8.64] ;  /* 0x0000000808087981 */ /* 0x000ee2000c1e1900 */
[----:B------:R-:W0:Y:S01]  /*0a10*/  S2UR UR6, SR_CgaCtaId ;  /* 0x00000000000679c3 */ /* 0x000e220000008800 */
[----:B------:R-:W-:Y:S01]  /*0a20*/  UMOV UR5, 0x400 ;  /* 0x0000040000057882 */ /* 0x000fe20000000000 */
[----:B------:R-:W-:Y:S01]  /*0a30*/  PLOP3.LUT P0, PT, PT, PT, PT, 0x8, 0x80 ;  /* 0x000000000080781c */ /* 0x000fe20003f0e170 */
[----:B------:R-:W-:-:S04]  /*0a40*/  UIADD3 UR5, UPT, UPT, UR5, 0x1000, URZ ;  /* 0x0000100005057890 */ /* 0x000fc8000fffe0ff */
[----:B0-----:R-:W-:-:S06]  /*0a50*/  ULEA UR5, UR6, UR5, 0x18 ;  /* 0x0000000506057291 */ /* 0x001fcc000f8ec0ff */
[----:B------:R-:W-:-:S05]  /*0a60*/  LEA R14, R3, UR5, 0x7 ;  /* 0x00000005030e7c11 */ /* 0x000fca000f8e38ff */
[C---:B------:R-:W-:Y:S01]  /*0a70*/  IMAD R15, R13.reuse, 0x4, R14 ;  /* 0x000000040d0f7824 */ /* 0x040fe200078e020e */
[----:B------:R-:W-:-:S04]  /*0a80*/  IADD3 R13, PT, PT, R13, 0x20, RZ ;  /* 0x000000200d0d7810 */ /* 0x000fc80007ffe0ff */
[----:B--2---:R0:W-:Y:S04]  /*0a90*/  STS [R15], R10 ;  /* 0x0000000a0f007388 */ /* 0x0041e80000000800 */
[----:B---3--:R0:W-:Y:S02]  /*0aa0*/  STS [R15+0x40], R8 ;  /* 0x000040080f007388 */ /* 0x0081e40000000800 */
.L_x_14:
[----:B------:R-:W-:Y:S05]  /*0ab0*/  BSYNC.RECONVERGENT B1 ;  /* 0x0000000000017941 */ /* 0x000fea0003800200 */
.L_x_13:
[----:B------:R-:W-:-:S13]  /*0ac0*/  ISETP.LE.OR P0, PT, R13, R17, P0 ;  /* 0x000000110d00720c */ /* 0x000fda0000703670 */
[----:B------:R-:W-:Y:S05]  /*0ad0*/  @!P0 BRA `(.L_x_9) ;  /* 0x00000000002c8947 */ /* 0x000fea0003800000 */
[----:B0-----:R-:W0:Y:S01]  /*0ae0*/  LDC.64 R8, c[0x0][0x388] ;  /* 0x0000e200ff087b82 */ /* 0x001e220000000a00 */
[----:B------:R-:W-:-:S04]  /*0af0*/  IMAD.IADD R11, R12, 0x1, R13 ;  /* 0x000000010c0b7824 */ /* 0x000fc800078e020d */
[----:B0-----:R-:W-:-:S06]  /*0b00*/  IMAD.WIDE R8, R11, 0x4, R8 ;  /* 0x000000040b087825 */ /* 0x001fcc00078e0208 */
[----:B------:R-:W2:Y:S01]  /*0b10*/  LDG.E R8, desc[UR8][R8.64] ;  /* 0x0000000808087981 */ /* 0x000ea2000c1e1900 */
[----:B------:R-:W0:Y:S01]  /*0b20*/  S2UR UR6, SR_CgaCtaId ;  /* 0x00000000000679c3 */ /* 0x000e220000008800 */
[----:B------:R-:W-:Y:S02]  /*0b30*/  UMOV UR5, 0x400 ;  /* 0x0000040000057882 */ /* 0x000fe40000000000 */
[----:B------:R-:W-:-:S04]  /*0b40*/  UIADD3 UR5, UPT, UPT, UR5, 0x1000, URZ ;  /* 0x0000100005057890 */ /* 0x000fc8000fffe0ff */
[----:B0-----:R-:W-:-:S06]  /*0b50*/  ULEA UR5, UR6, UR5, 0x18 ;  /* 0x0000000506057291 */ /* 0x001fcc000f8ec0ff */
[----:B------:R-:W-:-:S05]  /*0b60*/  LEA R10, R3, UR5, 0x7 ;  /* 0x00000005030a7c11 */ /* 0x000fca000f8e38ff */
[----:B------:R-:W-:-:S05]  /*0b70*/  IMAD R11, R13, 0x4, R10 ;  /* 0x000000040d0b7824 */ /* 0x000fca00078e020a */
[----:B--2---:R2:W-:Y:S02]  /*0b80*/  STS [R11], R8 ;  /* 0x000000080b007388 */ /* 0x0045e40000000800 */
.L_x_9:
[----:B------:R-:W-:Y:S05]  /*0b90*/  BSYNC.RECONVERGENT B0 ;  /* 0x0000000000007941 */ /* 0x000fea0003800200 */
.L_x_8:
[----:B------:R-:W-:Y:S01]  /*0ba0*/  BAR.SYNC.DEFER_BLOCKING 0x0 ;  /* 0x0000000000007b1d */ /* 0x000fe20000010000 */
[----:B------:R-:W-:-:S05]  /*0bb0*/  ISETP.LT.OR P0, PT, R6, R19, P1 ;  /* 0x000000130600720c */ /* 0x000fca0000f01670 */
[----:B------:R-:W-:Y:S08]  /*0bc0*/  BSSY.RECONVERGENT B0, `(.L_x_15) ;  /* 0x0000079000007945 */ /* 0x000ff00003800200 */
[----:B------:R-:W-:Y:S05]  /*0bd0*/  @P0 BRA `(.L_x_16) ;  /* 0x0000000400dc0947 */ /* 0x000fea0003800000 */
[----:B------:R-:W-:Y:S01]  /*0be0*/  ISETP.GE.AND P0, PT, R18, 0x7, PT ;  /* 0x000000071200780c */ /* 0x000fe20003f06270 */
[----:B------:R-:W-:-:S12]  /*0bf0*/  HFMA2 R26, -RZ, RZ, 0, 0 ;  /* 0x00000000ff1a7431 */ /* 0x000fd800000001ff */
[----:B------:R-:W-:Y:S05]  /*0c00*/  @!P0 BRA `(.L_x_17) ;  /* 0x0000000000bc8947 */ /* 0x000fea0003800000 */
[----:B01----:R-:W0:Y:S01]  /*0c10*/  S2R R9, SR_CgaCtaId ;  /* 0x0000000000097919 */ /* 0x003e220000008800 */
[----:B--2---:R-:W-:Y:S02]  /*0c20*/  MOV R8, 0x400 ;  /* 0x0000040000087802 */ /* 0x004fe40000000f00 */
[----:B------:R-:W-:Y:S02]  /*0c30*/  ISETP.GT.AND P2, PT, R2, R7, PT ;  /* 0x000000070200720c */ /* 0x000fe40003f44270 */
[----:B------:R-:W-:Y:S01]  /*0c40*/  MOV R25, RZ ;  /* 0x000000ff00197202 */ /* 0x000fe20000000f00 */
[----:B------:R-:W-:Y:S01]  /*0c50*/  VIADD R8, R8, 0x1000 ;  /* 0x0000100008087836 */ /* 0x000fe20000000000 */
[----:B------:R-:W-:-:S04]  /*0c60*/  LOP3.LUT R26, R22, 0x38, RZ, 0xc0, !PT ;  /* 0x00000038161a7812 */ /* 0x000fc800078ec0ff */
[----:B0-----:R-:W-:-:S07]  /*0c70*/  LEA R24, R9, R8, 0x18 ;  /* 0x0000000809187211 */ /* 0x001fce00078ec0ff */
.L_x_18:
[C---:B------:R-:W-:Y:S01]  /*0c80*/  IMAD R27, R25.reuse, 0x80, R24 ;  /* 0x00000080191b7824 */ /* 0x040fe200078e0218 */
[C---:B------:R-:W-:Y:S02]  /*0c90*/  LEA R12, R25.reuse, R20, 0x2 ;  /* 0x00000014190c7211 */ /* 0x040fe400078e10ff */
[----:B------:R-:W-:Y:S01]  /*0ca0*/  IADD3 R25, PT, PT, R25, 0x8, RZ ;  /* 0x0000000819197810 */ /* 0x000fe20007ffe0ff */
[----:B------:R-:W-:Y:S02]  /*0cb0*/  IMAD R27, R0, 0x4, R27 ;  /* 0x00000004001b7824 */ /* 0x000fe400078e021b */
[----:B------:R-:W-:Y:S01]  /*0cc0*/  LDS.128 R8, [R12] ;  /* 0x000000000c087984 */ /* 0x000fe20000000c00 */
[----:B------:R-:W-:-:S03]  /*0cd0*/  ISETP.NE.AND P0, PT, R25, R26, PT ;  /* 0x0000001a1900720c */ /* 0x000fc60003f05270 */
[----:B------:R-:W0:Y:S04]  /*0ce0*/  LDS R13, [R27] ;  /* 0x000000001b0d7984 */ /* 0x000e280000000800 */
[----:B------:R-:W1:Y:S01]  /*0cf0*/  @!P2 LDS R15, [R27+0x40] ;  /* 0x000040001b0fa984 */ /* 0x000e620000000800 */
[----:B0----5:R-:W-:-:S03]  /*0d00*/  FFMA R14, R8, R13, R23 ;  /* 0x0000000d080e7223 */ /* 0x021fc60000000017 */
[----:B------:R-:W0:Y:S01]  /*0d10*/  @!P2 LDS R13, [R27+0xc0] ;  /* 0x0000c0001b0da984 */ /* 0x000e220000000800 */
[----:B-1----:R-:W-:-:S03]  /*0d20*/  @!P2 FFMA R4, R8, R15, R4 ;  /* 0x0000000f0804a223 */ /* 0x002fc60000000004 */
[----:B------:R-:W1:Y:S04]  /*0d30*/  LDS R8, [R27+0x80] ;  /* 0x000080001b087984 */ /* 0x000e680000000800 */
[----:B------:R-:W2:Y:S01]  /*0d40*/  LDS R15, [R27+0x100] ;  /* 0x000100001b0f7984 */ /* 0x000ea20000000800 */
[----:B0-----:R-:W-:-:S03]  /*0d50*/  @!P2 FFMA R4, R9, R13, R4 ;  /* 0x0000000d0904a223 */ /* 0x001fc60000000004 */
[----:B------:R-:W0:Y:S01]  /*0d60*/  @!P2 LDS R13, [R27+0x140] ;  /* 0x000140001b0da984 */ /* 0x000e220000000800 */
[----:B-1----:R-:W-:-:S03]  /*0d70*/  FFMA R23, R9, R8, R14 ;  /* 0x0000000809177223 */ /* 0x002fc6000000000e */
[----:B------:R-:W1:Y:S01]  /*0d80*/  LDS R8, [R27+0x180] ;  /* 0x000180001b087984 */ /* 0x000e620000000800 */
[----:B--2---:R-:W-:-:S03]  /*0d90*/  FFMA R14, R10, R15, R23 ;  /* 0x0000000f0a0e7223 */ /* 0x004fc60000000017 */
[----:B------:R-:W2:Y:S04]  /*0da0*/  @!P2 LDS R9, [R27+0x1c0] ;  /* 0x0001c0001b09a984 */ /* 0x000ea80000000800 */
[----:B------:R-:W-:Y:S01]  /*0db0*/  LDS R23, [R27+0x200] ;  /* 0x000200001b177984 */ /* 0x000fe20000000800 */
[----:B0-----:R-:W-:-:S03]  /*0dc0*/  @!P2 FFMA R4, R10, R13, R4 ;  /* 0x0000000d0a04a223 */ /* 0x001fc60000000004 */
[----:B------:R-:W-:Y:S01]  /*0dd0*/  LDS R10, [R27+0x280] ;  /* 0x000280001b0a7984 */ /* 0x000fe20000000800 */
[----:B-1----:R-:W-:-:S03]  /*0de0*/  FFMA R29, R11, R8, R14 ;  /* 0x000000080b1d7223 */ /* 0x002fc6000000000e */
[----:B------:R-:W0:Y:S01]  /*0df0*/  LDS.128 R12, [R12+0x10] ;  /* 0x000010000c0c7984 */ /* 0x000e220000000c00 */
[----:B--2---:R-:W-:-:S03]  /*0e00*/  @!P2 FFMA R4, R11, R9, R4 ;  /* 0x000000090b04a223 */ /* 0x004fc60000000004 */
[----:B------:R-:W1:Y:S04]  /*0e10*/  @!P2 LDS R9, [R27+0x240] ;  /* 0x000240001b09a984 */ /* 0x000e680000000800 */
[----:B------:R-:W2:Y:S04]  /*0e20*/  @!P2 LDS R8, [R27+0x2c0] ;  /* 0x0002c0001b08a984 */ /* 0x000ea80000000800 */
[----:B------:R-:W3:Y:S01]  /*0e30*/  @!P2 LDS R11, [R27+0x340] ;  /* 0x000340001b0ba984 */ /* 0x000ee20000000800 */
[----:B0-----:R-:W-:-:S03]  /*0e40*/  FFMA R28, R12, R23, R29 ;  /* 0x000000170c1c7223 */ /* 0x001fc6000000001d */
[----:B------:R-:W0:Y:S01]  /*0e50*/  @!P2 LDS R29, [R27+0x3c0] ;  /* 0x0003c0001b1da984 */ /* 0x000e220000000800 */
[----:B-1----:R-:W-:Y:S01]  /*0e60*/  @!P2 FFMA R4, R12, R9, R4 ;  /* 0x000000090c04a223 */ /* 0x002fe20000000004 */
[C---:B------:R-:W-:Y:S02]  /*0e70*/  FFMA R23, R13.reuse, R10, R28 ;  /* 0x0000000a0d177223 */ /* 0x040fe4000000001c */
[----:B------:R-:W1:Y:S01]  /*0e80*/  LDS R9, [R27+0x300] ;  /* 0x000300001b097984 */ /* 0x000e620000000800 */
[----:B--2---:R-:W-:-:S03]  /*0e90*/  @!P2 FFMA R4, R13, R8, R4 ;  /* 0x000000080d04a223 */ /* 0x004fc60000000004 */
[----:B------:R-:W2:Y:S01]  /*0ea0*/  LDS R10, [R27+0x380] ;  /* 0x000380001b0a7984 */ /* 0x000ea20000000800 */
[----:B---3--:R-:W-:-:S04]  /*0eb0*/  @!P2 FFMA R4, R14, R11, R4 ;  /* 0x0000000b0e04a223 */ /* 0x008fc80000000004 */
[----:B0-----:R-:W-:Y:S01]  /*0ec0*/  @!P2 FFMA R4, R15, R29, R4 ;  /* 0x0000001d0f04a223 */ /* 0x001fe20000000004 */
[----:B-1----:R-:W-:-:S04]  /*0ed0*/  FFMA R8, R14, R9, R23 ;  /* 0x000000090e087223 */ /* 0x002fc80000000017 */
[----:B--2---:R-:W-:Y:S01]  /*0ee0*/  FFMA R23, R15, R10, R8 ;  /* 0x0000000a0f177223 */ /* 0x004fe20000000008 */
[----:B------:R-:W-:Y:S06]  /*0ef0*/  @P0 BRA `(.L_x_18) ;  /* 0xfffffffc00600947 */ /* 0x000fec000383ffff */
.L_x_17:
[----:B0-2---:R-:W-:-:S13]  /*0f00*/  LOP3.LUT P0, R8, R22, 0x7, RZ, 0xc0, !PT ;  /* 0x0000000716087812 */ /* 0x005fda000780c0ff */
[----:B------:R-:W-:Y:S05]  /*0f10*/  @!P0 BRA `(.L_x_16) ;  /* 0x00000004000c8947 */ /* 0x000fea0003800000 */
[----:B------:R-:W-:Y:S02]  /*0f20*/  ISETP.GE.U32.AND P0, PT, R8, 0x4, PT ;  /* 0x000000040800780c */ /* 0x000fe40003f06070 */
[----:B------:R-:W-:-:S11]  /*0f30*/  LOP3.LUT P2, RZ, R22, 0x3, RZ, 0xc0, !PT ;  /* 0x0000000316ff7812 */ /* 0x000fd6000784c0ff */
[----:B------:R-:W-:Y:S05]  /*0f40*/  @!P0 BRA `(.L_x_19) ;  /* 0x00000000006c8947 */ /* 0x000fea0003800000 */
[----:B-1----:R-:W0:Y:S01]  /*0f50*/  S2R R9, SR_CgaCtaId ;  /* 0x0000000000097919 */ /* 0x002e220000008800 */
[----:B------:R-:W-:Y:S01]  /*0f60*/  MOV R8, 0x400 ;  /* 0x0000040000087802 */ /* 0x000fe20000000f00 */
[----:B------:R-:W-:Y:S01]  /*0f70*/  IMAD R22, R26, 0x4, R20 ;  /* 0x000000041a167824 */ /* 0x000fe200078e0214 */
[----:B------:R-:W-:-:S03]  /*0f80*/  ISETP.GT.AND P0, PT, R2, R7, PT ;  /* 0x000000070200720c */ /* 0x000fc60003f04270 */
[----:B------:R-:W-:Y:S01]  /*0f90*/  VIADD R8, R8, 0x1000 ;  /* 0x0000100008087836 */ /* 0x000fe20000000000 */
[----:B------:R-:W-:Y:S04]  /*0fa0*/  LDS.64 R10, [R22+0x8] ;  /* 0x00000800160a7984 */ /* 0x000fe80000000a00 */
[----:B0-----:R-:W-:-:S04]  /*0fb0*/  LEA R9, R9, R8, 0x18 ;  /* 0x0000000809097211 */ /* 0x001fc800078ec0ff */
[C---:B------:R-:W-:Y:S01]  /*0fc0*/  LEA R9, R26.reuse, R9, 0x7 ;  /* 0x000000091a097211 */ /* 0x040fe200078e38ff */
[----:B------:R-:W-:-:S03]  /*0fd0*/  VIADD R26, R26, 0x4 ;  /* 0x000000041a1a7836 */ /* 0x000fc60000000000 */
[----:B------:R-:W-:Y:S02]  /*0fe0*/  LEA R24, R0, R9, 0x2 ;  /* 0x0000000900187211 */ /* 0x000fe400078e10ff */
[----:B------:R-:W-:Y:S04]  /*0ff0*/  LDS.64 R8, [R22] ;  /* 0x0000000016087984 */ /* 0x000fe80000000a00 */
[----:B------:R-:W0:Y:S04]  /*1000*/  LDS R14, [R24] ;  /* 0x00000000180e7984 */ /* 0x000e280000000800 */
[----:B------:R-:W1:Y:S04]  /*1010*/  @!P0 LDS R13, [R24+0x40] ;  /* 0x00004000180d8984 */ /* 0x000e680000000800 */
[----:B------:R-:W2:Y:S04]  /*1020*/  LDS R12, [R24+0x80] ;  /* 0x00008000180c7984 */ /* 0x000ea80000000800 */
[----:B------:R-:W3:Y:S04]  /*1030*/  @!P0 LDS R15, [R24+0xc0] ;  /* 0x0000c000180f8984 */ /* 0x000ee80000000800 */
[----:B------:R-:W4:Y:S04]  /*1040*/  LDS R25, [R24+0x100] ;  /* 0x0001000018197984 */ /* 0x000f280000000800 */
[----:B------:R-:W-:Y:S01]  /*1050*/  @!P0 LDS R27, [R24+0x1c0] ;  /* 0x0001c000181b8984 */ /* 0x000fe20000000800 */
[----:B0----5:R-:W-:-:S03]  /*1060*/  FFMA R28, R8, R14, R23 ;  /* 0x0000000e081c7223 */ /* 0x021fc60000000017 */
[----:B------:R-:W0:Y:S01]  /*1070*/  @!P0 LDS R23, [R24+0x140] ;  /* 0x0001400018178984 */ /* 0x000e220000000800 */
[----:B-1----:R-:W-:-:S03]  /*1080*/  @!P0 FFMA R4, R8, R13, R4 ;  /* 0x0000000d08048223 */ /* 0x002fc60000000004 */
[----:B------:R-:W1:Y:S01]  /*1090*/  LDS R14, [R24+0x180] ;  /* 0x00018000180e7984 */ /* 0x000e620000000800 */
[C---:B--2---:R-:W-:Y:S01]  /*10a0*/  FFMA R13, R9.reuse, R12, R28 ;  /* 0x0000000c090d7223 */ /* 0x044fe2000000001c */
[----:B---3--:R-:W-:-:S03]  /*10b0*/  @!P0 FFMA R4, R9, R15, R4 ;  /* 0x0000000f09048223 */ /* 0x008fc60000000004 */
[C---:B----4-:R-:W-:Y:S01]  /*10c0*/  FFMA R8, R10.reuse, R25, R13 ;  /* 0x000000190a087223 */ /* 0x050fe2000000000d */
[----:B0-----:R-:W-:-:S03]  /*10d0*/  @!P0 FFMA R4, R10, R23, R4 ;  /* 0x000000170a048223 */ /* 0x001fc60000000004 */
[C---:B-1----:R-:W-:Y:S01]  /*10e0*/  FFMA R23, R11.reuse, R14, R8 ;  /* 0x0000000e0b177223 */ /* 0x042fe20000000008 */
[----:B------:R-:W-:-:S07]  /*10f0*/  @!P0 FFMA R4, R11, R27, R4 ;  /* 0x0000001b0b048223 */ /* 0x000fce0000000004 */
.L_x_19:
[----:B------:R-:W-:Y:S05]  /*1100*/  @!P2 BRA `(.L_x_16) ;  /* 0x000000000090a947 */ /* 0x000fea0003800000 */
[C---:B------:R-:W-:Y:S02]  /*1110*/  LOP3.LUT P0, RZ, R21.reuse, 0x3, RZ, 0xc0, !PT ;  /* 0x0000000315ff7812 */ /* 0x040fe4000780c0ff */
[----:B------:R-:W-:-:S04]  /*1120*/  LOP3.LUT R8, R21, 0x1, RZ, 0xc0, !PT ;  /* 0x0000000115087812 */ /* 0x000fc800078ec0ff */
[----:B------:R-:W-:-:S07]  /*1130*/  ISETP.NE.U32.AND P2, PT, R8, 0x1, PT ;  /* 0x000000010800780c */ /* 0x000fce0003f45070 */
[----:B------:R-:W-:Y:S06]  /*1140*/  @!P0 BRA `(.L_x_20) ;  /* 0x0000000000488947 */ /* 0x000fec0003800000 */
[----:B-1----:R-:W0:Y:S01]  /*1150*/  S2R R9, SR_CgaCtaId ;  /* 0x0000000000097919 */ /* 0x002e220000008800 */
[----:B------:R-:W-:Y:S02]  /*1160*/  MOV R8, 0x400 ;  /* 0x0000040000087802 */ /* 0x000fe40000000f00 */
[----:B------:R-:W-:Y:S02]  /*1170*/  ISETP.GT.AND P0, PT, R2, R7, PT ;  /* 0x000000070200720c */ /* 0x000fe40003f04270 */
[----:B------:R-:W-:-:S04]  /*1180*/  IADD3 R8, PT, PT, R8, 0x1000, RZ ;  /* 0x0000100008087810 */ /* 0x000fc80007ffe0ff */
[----:B0-----:R-:W-:Y:S02]  /*1190*/  LEA R9, R9, R8, 0x18 ;  /* 0x0000000809097211 */ /* 0x001fe400078ec0ff */
[----:B------:R-:W-:-:S03]  /*11a0*/  LEA R8, R26, R20, 0x2 ;  /* 0x000000141a087211 */ /* 0x000fc600078e10ff */
[C---:B------:R-:W-:Y:S01]  /*11b0*/  IMAD R9, R26.reuse, 0x80, R9 ;  /* 0x000000801a097824 */ /* 0x040fe200078e0209 */
[----:B------:R-:W-:-:S03]  /*11c0*/  IADD3 R26, PT, PT, R26, 0x2, RZ ;  /* 0x000000021a1a7810 */ /* 0x000fc60007ffe0ff */
[----:B------:R-:W-:Y:S02]  /*11d0*/  IMAD R14, R0, 0x4, R9 ;  /* 0x00000004000e7824 */ /* 0x000fe400078e0209 */
[----:B------:R-:W-:Y:S04]  /*11e0*/  LDS.64 R8, [R8] ;  /* 0x0000000008087984 */ /* 0x000fe80000000a00 */
[----:B------:R-:W0:Y:S04]  /*11f0*/  LDS R10, [R14] ;  /* 0x000000000e0a7984 */ /* 0x000e280000000800 */
[----:B------:R-:W1:Y:S04]  /*1200*/  @!P0 LDS R11, [R14+0x40] ;  /* 0x000040000e0b8984 */ /* 0x000e680000000800 */
[----:B------:R-:W2:Y:S04]  /*1210*/  LDS R12, [R14+0x80] ;  /* 0x000080000e0c7984 */ /* 0x000ea80000000800 */
[----:B------:R-:W3:Y:S01]  /*1220*/  @!P0 LDS R13, [R14+0xc0] ;  /* 0x0000c0000e0d8984 */ /* 0x000ee20000000800 */
[C---:B0----5:R-:W-:Y:S01]  /*1230*/  FFMA R10, R8.reuse, R10, R23 ;  /* 0x0000000a080a7223 */ /* 0x061fe20000000017 */
[----:B-1----:R-:W-:-:S03]  /*1240*/  @!P0 FFMA R4, R8, R11, R4 ;  /* 0x0000000b08048223 */ /* 0x002fc60000000004 */
[C---:B--2---:R-:W-:Y:S01]  /*1250*/  FFMA R23, R9.reuse, R12, R10 ;  /* 0x0000000c09177223 */ /* 0x044fe2000000000a */
[----:B---3--:R-:W-:-:S07]  /*1260*/  @!P0 FFMA R4, R9, R13, R4 ;  /* 0x0000000d09048223 */ /* 0x008fce0000000004 */
.L_x_20:
[----:B------:R-:W-:Y:S05]  /*1270*/  @!P2 BRA `(.L_x_16) ;  /* 0x000000000034a947 */ /* 0x000fea0003800000 */
[----:B-1----:R-:W0:Y:S01]  /*1280*/  S2R R9, SR_CgaCtaId ;  /* 0x0000000000097919 */ /* 0x002e220000008800 */
[----:B------:R-:W-:Y:S02]  /*1290*/  MOV R8, 0x400 ;  /* 0x0000040000087802 */ /* 0x000fe40000000f00 */
[----:B------:R-:W-:-:S03]  /*12a0*/  ISETP.GT.AND P0, PT, R2, R7, PT ;  /* 0x000000070200720c */ /* 0x000fc60003f04270 */
[----:B------:R-:W-:-:S05]  /*12b0*/  VIADD R8, R8, 0x1000 ;  /* 0x0000100008087836 */ /* 0x000fca0000000000 */
[----:B0-----:R-:W-:-:S04]  /*12c0*/  LEA R9, R9, R8, 0x18 ;  /* 0x0000000809097211 */ /* 0x001fc800078ec0ff */
[C---:B------:R-:W-:Y:S01]  /*12d0*/  LEA R9, R26.reuse, R9, 0x7 ;  /* 0x000000091a097211 */ /* 0x040fe200078e38ff */
[----:B------:R-:W-:-:S03]  /*12e0*/  IMAD R26, R26, 0x4, R20 ;  /* 0x000000041a1a7824 */ /* 0x000fc600078e0214 */
[----:B------:R-:W-:-:S03]  /*12f0*/  LEA R10, R0, R9, 0x2 ;  /* 0x00000009000a7211 */ /* 0x000fc600078e10ff */
[----:B------:R-:W-:Y:S04]  /*1300*/  LDS R26, [R26] ;  /* 0x000000001a1a7984 */ /* 0x000fe80000000800 */
[----:B------:R-:W0:Y:S04]  /*1310*/  LDS R8, [R10] ;  /* 0x000000000a087984 */ /* 0x000e280000000800 */
[----:B------:R-:W1:Y:S01]  /*1320*/  @!P0 LDS R9, [R10+0x40] ;  /* 0x000040000a098984 */ /* 0x000e620000000800 */
[C---:B0----5:R-:W-:Y:S01]  /*1330*/  FFMA R23, R26.reuse, R8, R23 ;  /* 0x000000081a177223 */ /* 0x061fe20000000017 */
[----:B-1----:R-:W-:-:S07]  /*1340*/  @!P0 FFMA R4, R26, R9, R4 ;  /* 0x000000091a048223 */ /* 0x002fce0000000004 */
.L_x_16:
[----:B------:R-:W-:Y:S05]  /*1350*/  BSYNC.RECONVERGENT B0 ;  /* 0x0000000000007941 */ /* 0x000fea0003800200 */
.L_x_15:
[----:B------:R-:W3:Y:S01]  /*1360*/  LDCU UR5, c[0x0][0x39c] ;  /* 0x00007380ff0577ac */ /* 0x000ee20008000800 */
[----:B------:R-:W-:Y:S01]  /*1370*/  VIADD R19, R19, 0x20 ;  /* 0x0000002013137836 */ /* 0x000fe20000000000 */
[----:B------:R-:W-:Y:S01]  /*1380*/  IADD3 R18, PT, PT, R18, -0x20, RZ ;  /* 0xffffffe012127810 */ /* 0x000fe20007ffe0ff */
[----:B------:R-:W-:Y:S03]  /*1390*/  BAR.SYNC.DEFER_BLOCKING 0x0 ;  /* 0x0000000000007b1d */ /* 0x000fe60000010000 */
[----:B---3--:R-:W-:-:S13]  /*13a0*/  ISETP.GE.AND P0, PT, R19, UR5, PT ;  /* 0x0000000513007c0c */ /* 0x008fda000bf06270 */
[----:B------:R-:W-:Y:S05]  /*13b0*/  @!P0 BRA `(.L_x_21) ;  /* 0xffffffec00b88947 */ /* 0x000fea000383ffff */
.L_x_2:
[----:B------:R-:W-:Y:S05]  /*13c0*/  @P1 EXIT ;  /* 0x000000000000194d */ /* 0x000fea0003800000 */
[----:B------:R-:W3:Y:S01]  /*13d0*/  LDCU UR4, c[0x0][0x3a0] ;  /* 0x00007400ff0477ac */ /* 0x000ee20008000800 */
[----:B012---:R-:W0:Y:S01]  /*13e0*/  LDC.64 R8, c[0x0][0x390] ;  /* 0x0000e400ff087b82 */ /* 0x007e220000000a00 */
[----:B------:R-:W-:Y:S01]  /*13f0*/  ISETP.GT.AND P0, PT, R2, R7, PT ;  /* 0x000000070200720c */ /* 0x000fe20003f04270 */
[----:B---3--:R-:W-:-:S04]  /*1400*/  IMAD R5, R5, UR4, RZ ;  /* 0x0000000405057c24 */ /* 0x008fc8000f8e02ff */
[----:B------:R-:W-:-:S04]  /*1410*/  IMAD.IADD R3, R2, 0x1, R5 ;  /* 0x0000000102037824 */ /* 0x000fc800078e0205 */
[----:B0-----:R-:W-:-:S05]  /*1420*/  IMAD.WIDE.U32 R8, R3, 0x4, R8 ;  /* 0x0000000403087825 */ /* 0x001fca00078e0008 */
[----:B-----5:R0:W-:Y:S01]  /*1430*/  STG.E desc[UR8][R8.64], R23 ;  /* 0x0000001708007986 */ /* 0x0201e2000c101908 */
[----:B------:R-:W-:Y:S05]  /*1440*/  @P0 EXIT ;  /* 0x000000000000094d */ /* 0x000fea0003800000 */
[----:B------:R-:W1:Y:S01]  /*1450*/  LDCU.64 UR4, c[0x0][0x390] ;  /* 0x00007200ff0477ac */ /* 0x000e620008000a00 */
[----:B------:R-:W-:-:S04]  /*1460*/  IADD3 R5, P0, PT, R2, R5, RZ ;  /* 0x0000000502057210 */ /* 0x000fc80007f1e0ff */
[----:B------:R-:W-:Y:S02]  /*1470*/  IADD3.X R0, PT, PT, RZ, RZ, RZ, P0, !PT ;  /* 0x000000ffff007210 */ /* 0x000fe400007fe4ff */
[----:B-1----:R-:W-:-:S04]  /*1480*/  LEA R2, P0, R5, UR4, 0x2 ;  /* 0x0000000405027c11 */ /* 0x002fc8000f8010ff */
[----:B------:R-:W-:-:S05]  /*1490*/  LEA.HI.X R3, R5, UR5, R0, 0x2, P0 ;  /* 0x0000000505037c11 */ /* 0x000fca00080f1400 */
[----:B------:R-:W-:Y:S01]  /*14a0*/  STG.E desc[UR8][R2.64+0x40], R4 ;  /* 0x0000400402007986 */ /* 0x000fe2000c101908 */
[----:B------:R-:W-:Y:S05]  /*14b0*/  EXIT ;  /* 0x000000000000794d */ /* 0x000fea0003800000 */
.L_x_22:
[----:B------:R-:W-:-:S00]  /*14c0*/  BRA `(.L_x_22) ;  /* 0xfffffffc00fc7947 */ /* 0x000fc0000383ffff */
[----:B------:R-:W-:-:S00]  /*14d0*/  NOP ;  /* 0x0000000000007918 */ /* 0x000fc00000000000 */
        /* <DEDUP_REMOVED lines=10> */
.L_x_23:


//--------------------- .nv.shared._Z25kernel_ppcg_parameterizedPfS_S_iii --------------------------
	.section	.nv.shared._Z25kernel_ppcg_parameterizedPfS_S_iii,"aw",@nobits
	.sectionflags	@""
	.align	4
.nv.shared._Z25kernel_ppcg_parameterizedPfS_S_iii:
	.zero		9216


//--------------------- .nv.shared.reserved.0     --------------------------
	.section	.nv.shared.reserved.0,"aw",@nobits
	.weak		__nv_reservedSMEM_offset_0_alias
	.size		__nv_reservedSMEM_offset_0_alias, 0, 64
	.other		__nv_reservedSMEM_offset_0_alias,@"STO_CUDA_RESERVED_SHARED STV_DEFAULT"
__nv_reservedSMEM_offset_0_alias:
	.zero		0
	.zero		64


//--------------------- .nv.constant0._Z25kernel_ppcg_parameterizedPfS_S_iii --------------------------
	.section	.nv.constant0._Z25kernel_ppcg_parameterizedPfS_S_iii,"a",@progbits
	.sectionflags	@""
	.align	4
.nv.constant0._Z25kernel_ppcg_parameterizedPfS_S_iii:
	.zero		932


//--------------------- SYMBOLS --------------------------

	.type		.nv.reservedSmem.offset0,@object
	.size		.nv.reservedSmem.offset0,0x4
	.type		.nv.reservedSmem.cap,@object
	.size		.nv.reservedSmem.cap,0x4
